	.headerflags	@"EF_CUDA_TEXMODE_UNIFIED EF_CUDA_64BIT_ADDRESS EF_CUDA_ACCELERATORS EF_CUDA_SM90 EF_CUDA_VIRTUAL_SM(EF_CUDA_SM90)"
	.elftype	@"ET_EXEC"


//--------------------- .nv.info                  --------------------------
	.section	.nv.info,"",@"SHT_CUDA_INFO"
	.align	4


	//----- nvinfo : EIATTR_REGCOUNT
	.align		4
        /*0000*/ 	.byte	0x04, 0x2f
        /*0002*/ 	.short	(.L_3 - .L_2)
	.align		4
.L_2:
        /*0004*/ 	.word	index@(triton_poi_fused__native_batch_norm_legit_no_training_convolution_relu_14)
        /*0008*/ 	.word	0x00000016


	//----- nvinfo : EIATTR_MIN_STACK_SIZE
	.align		4
.L_3:
        /*000c*/ 	.byte	0x04, 0x12
        /*000e*/ 	.short	(.L_5 - .L_4)
	.align		4
.L_4:
        /*0010*/ 	.word	index@(triton_poi_fused__native_batch_norm_legit_no_training_convolution_relu_14)
        /*0014*/ 	.word	0x00000000


	//----- nvinfo : EIATTR_FRAME_SIZE
	.align		4
.L_5:
        /*0018*/ 	.byte	0x04, 0x11
        /*001a*/ 	.short	(.L_7 - .L_6)
	.align		4
.L_6:
        /*001c*/ 	.word	index@(triton_poi_fused__native_batch_norm_legit_no_training_convolution_relu_14)
        /*0020*/ 	.word	0x00000000


	//----- nvinfo : EIATTR_MIN_STACK_SIZE
	.align		4
.L_7:
        /*0024*/ 	.byte	0x04, 0x12
        /*0026*/ 	.short	(.L_9 - .L_8)
	.align		4
.L_8:
        /*0028*/ 	.word	index@(triton_poi_fused__native_batch_norm_legit_no_training_convolution_relu_14)
        /*002c*/ 	.word	0x00000000
.L_9:


//--------------------- .nv.info.triton_poi_fused__native_batch_norm_legit_no_training_convolution_relu_14 --------------------------
	.section	.nv.info.triton_poi_fused__native_batch_norm_legit_no_training_convolution_relu_14,"",@"SHT_CUDA_INFO"
	.sectionflags	@""
	.align	4


	//----- nvinfo : EIATTR_CUDA_API_VERSION
	.align		4
        /*0000*/ 	.byte	0x04, 0x37
        /*0002*/ 	.short	(.L_11 - .L_10)
.L_10:
        /*0004*/ 	.word	0x0000007c


	//----- nvinfo : EIATTR_KPARAM_INFO
	.align		4
.L_11:
        /*0008*/ 	.byte	0x04, 0x17
        /*000a*/ 	.short	(.L_13 - .L_12)
.L_12:
        /*000c*/ 	.word	0x00000000
        /*0010*/ 	.short	0x0007
        /*0012*/ 	.short	0x0038
        /*0014*/ 	.byte	0x00, 0xf0, 0x11, 0x00


	//----- nvinfo : EIATTR_KPARAM_INFO
	.align		4
.L_13:
        /*0018*/ 	.byte	0x04, 0x17
        /*001a*/ 	.short	(.L_15 - .L_14)
.L_14:
        /*001c*/ 	.word	0x00000000
        /*0020*/ 	.short	0x0006
        /*0022*/ 	.short	0x0030
        /*0024*/ 	.byte	0x00, 0xf4, 0x21, 0x00


	//----- nvinfo : EIATTR_KPARAM_INFO
	.align		4
.L_15:
        /*0028*/ 	.byte	0x04, 0x17
        /*002a*/ 	.short	(.L_17 - .L_16)
.L_16:
        /*002c*/ 	.word	0x00000000
        /*0030*/ 	.short	0x0005
        /*0032*/ 	.short	0x0028
        /*0034*/ 	.byte	0x00, 0xf4, 0x21, 0x00


	//----- nvinfo : EIATTR_KPARAM_INFO
	.align		4
.L_17:
        /*0038*/ 	.byte	0x04, 0x17
        /*003a*/ 	.short	(.L_19 - .L_18)
.L_18:
        /*003c*/ 	.word	0x00000000
        /*0040*/ 	.short	0x0004
        /*0042*/ 	.short	0x0020
        /*0044*/ 	.byte	0x00, 0xf4, 0x21, 0x00


	//----- nvinfo : EIATTR_KPARAM_INFO
	.align		4
.L_19:
        /*0048*/ 	.byte	0x04, 0x17
        /*004a*/ 	.short	(.L_21 - .L_20)
.L_20:
        /*004c*/ 	.word	0x00000000
        /*0050*/ 	.short	0x0003
        /*0052*/ 	.short	0x0018
        /*0054*/ 	.byte	0x00, 0xf4, 0x21, 0x00


	//----- nvinfo : EIATTR_KPARAM_INFO
	.align		4
.L_21:
        /*0058*/ 	.byte	0x04, 0x17
        /*005a*/ 	.short	(.L_23 - .L_22)
.L_22:
        /*005c*/ 	.word	0x00000000
        /*0060*/ 	.short	0x0002
        /*0062*/ 	.short	0x0010
        /*0064*/ 	.byte	0x00, 0xf4, 0x21, 0x00


	//----- nvinfo : EIATTR_KPARAM_INFO
	.align		4
.L_23:
        /*0068*/ 	.byte	0x04, 0x17
        /*006a*/ 	.short	(.L_25 - .L_24)
.L_24:
        /*006c*/ 	.word	0x00000000
        /*0070*/ 	.short	0x0001
        /*0072*/ 	.short	0x0008
        /*0074*/ 	.byte	0x00, 0xf4, 0x21, 0x00


	//----- nvinfo : EIATTR_KPARAM_INFO
	.align		4
.L_25:
        /*0078*/ 	.byte	0x04, 0x17
        /*007a*/ 	.short	(.L_27 - .L_26)
.L_26:
        /*007c*/ 	.word	0x00000000
        /*0080*/ 	.short	0x0000
        /*0082*/ 	.short	0x0000
        /*0084*/ 	.byte	0x00, 0xf4, 0x21, 0x00


	//----- nvinfo : EIATTR_SPARSE_MMA_MASK
	.align		4
.L_27:
        /*0088*/ 	.byte	0x03, 0x50
        /*008a*/ 	.short	0x0000


	//----- nvinfo : EIATTR_MAXREG_COUNT
	.align		4
        /*008c*/ 	.byte	0x03, 0x1b
        /*008e*/ 	.short	0x00ff


	//----- nvinfo : EIATTR_EXIT_INSTR_OFFSETS
	.align		4
        /*0090*/ 	.byte	0x04, 0x1c
        /*0092*/ 	.short	(.L_29 - .L_28)


	//   ....[0]....
.L_28:
        /*0094*/ 	.word	0x00000430


	//----- nvinfo : EIATTR_REQNTID
	.align		4
.L_29:
        /*0098*/ 	.byte	0x04, 0x10
        /*009a*/ 	.short	(.L_31 - .L_30)
.L_30:
        /*009c*/ 	.word	0x00000100
        /*00a0*/ 	.word	0x00000001
        /*00a4*/ 	.word	0x00000001


	//----- nvinfo : EIATTR_CBANK_PARAM_SIZE
	.align		4
.L_31:
        /*00a8*/ 	.byte	0x03, 0x19
        /*00aa*/ 	.short	0x003c


	//----- nvinfo : EIATTR_PARAM_CBANK
	.align		4
        /*00ac*/ 	.byte	0x04, 0x0a
        /*00ae*/ 	.short	(.L_33 - .L_32)
	.align		4
.L_32:
        /*00b0*/ 	.word	index@(.nv.constant0.triton_poi_fused__native_batch_norm_legit_no_training_convolution_relu_14)
        /*00b4*/ 	.short	0x0210
        /*00b6*/ 	.short	0x003c


	//----- nvinfo : EIATTR_SW_WAR
	.align		4
.L_33:
        /*00b8*/ 	.byte	0x04, 0x36
        /*00ba*/ 	.short	(.L_35 - .L_34)
.L_34:
        /*00bc*/ 	.word	0x00000008
.L_35:


//--------------------- .nv.callgraph             --------------------------
	.section	.nv.callgraph,"",@"SHT_CUDA_CALLGRAPH"
	.align	4
	.sectionentsize	8
	.align		4
        /*0000*/ 	.word	0x00000000
	.align		4
        /*0004*/ 	.word	0xffffffff
	.align		4
        /*0008*/ 	.word	0x00000000
	.align		4
        /*000c*/ 	.word	0xfffffffe
	.align		4
        /*0010*/ 	.word	0x00000000
	.align		4
        /*0014*/ 	.word	0xfffffffd
	.align		4
        /*0018*/ 	.word	0x00000000
	.align		4
        /*001c*/ 	.word	0xfffffffc


//--------------------- .nv.constant4             --------------------------
	.section	.nv.constant4,"a",@progbits
	.align	8
	.align		8
.nv.constant4:
        /*0000*/ 	.dword	_$_str
	.align		8
        /*0008*/ 	.dword	_$_str_$_2


//--------------------- .text.triton_poi_fused__native_batch_norm_legit_no_training_convolution_relu_14 --------------------------
	.section	.text.triton_poi_fused__native_batch_norm_legit_no_training_convolution_relu_14,"ax",@progbits
	.align	128
        .global         triton_poi_fused__native_batch_norm_legit_no_training_convolution_relu_14
        .type           triton_poi_fused__native_batch_norm_legit_no_training_convolution_relu_14,@function
        .size           triton_poi_fused__native_batch_norm_legit_no_training_convolution_relu_14,(.L_x_1 - triton_poi_fused__native_batch_norm_legit_no_training_convolution_relu_14)
        .other          triton_poi_fused__native_batch_norm_legit_no_training_convolution_relu_14,@"STO_CUDA_ENTRY STV_DEFAULT"
triton_poi_fused__native_batch_norm_legit_no_training_convolution_relu_14:
.text.triton_poi_fused__native_batch_norm_legit_no_training_convolution_relu_14:
[----:B------:R-:W-:Y:S01]  /*0000*/  LDC R1, c[0x0][0x28] ;  /* 0x00000a00ff017b82 */ /* 0x000fe20000000800 */
[----:B------:R-:W1:Y:S07]  /*0010*/  S2R R0, SR_TID.X ;  /* 0x0000000000007919 */ /* 0x000e6e0000002100 */
[----:B------:R-:W2:Y:S01]  /*0020*/  LDC.64 R6, c[0x0][0x228] ;  /* 0x00008a00ff067b82 */ /* 0x000ea20000000a00 */
[----:B------:R-:W-:Y:S01]  /*0030*/  ULDC.64 UR4, c[0x0][0x208] ;  /* 0x0000820000047ab9 */ /* 0x000fe20000000a00 */
[----:B------:R-:W3:Y:S06]  /*0040*/  S2R R5, SR_CTAID.X ;  /* 0x0000000000057919 */ /* 0x000eec0000002500 */
[----:B------:R-:W4:Y:S08]  /*0050*/  LDC.64 R12, c[0x0][0x218] ;  /* 0x00008600ff0c7b82 */ /* 0x000f300000000a00 */
[----:B------:R-:W5:Y:S08]  /*0060*/  LDC.64 R14, c[0x0][0x220] ;  /* 0x00008800ff0e7b82 */ /* 0x000f700000000a00 */
[----:B------:R-:W5:Y:S01]  /*0070*/  LDC.64 R10, c[0x0][0x238] ;  /* 0x00008e00ff0a7b82 */ /* 0x000f620000000a00 */
[----:B-1----:R-:W-:-:S07]  /*0080*/  SHF.L.U32 R0, R0, 0x1, RZ ;  /* 0x0000000100007819 */ /* 0x002fce00000006ff */
[----:B------:R-:W1:Y:S01]  /*0090*/  LDC.64 R16, c[0x0][0x230] ;  /* 0x00008c00ff107b82 */ /* 0x000e620000000a00 */
[----:B---3--:R-:W-:Y:S02]  /*00a0*/  SHF.R.S32.HI R3, RZ, 0x16, R5 ;  /* 0x00000016ff037819 */ /* 0x008fe40000011405 */
[----:B------:R-:W-:Y:S02]  /*00b0*/  LOP3.LUT R0, R0, 0x1fe, RZ, 0xc0, !PT ;  /* 0x000001fe00007812 */ /* 0x000fe400078ec0ff */
[----:B------:R-:W-:Y:S02]  /*00c0*/  SGXT R3, R3, 0x1 ;  /* 0x000000010303781a */ /* 0x000fe40000000200 */
[----:B------:R-:W-:-:S04]  /*00d0*/  LEA R0, R5, R0, 0x9 ;  /* 0x0000000005007211 */ /* 0x000fc800078e48ff */
[----:B------:R-:W-:-:S04]  /*00e0*/  LEA.HI R3, R3, R0, RZ, 0x9 ;  /* 0x0000000003037211 */ /* 0x000fc800078f48ff */
[----:B------:R-:W-:-:S04]  /*00f0*/  LOP3.LUT R3, R3, 0xfffffe00, RZ, 0xc0, !PT ;  /* 0xfffffe0003037812 */ /* 0x000fc800078ec0ff */
[----:B------:R-:W-:Y:S02]  /*0100*/  IADD3 R8, R0, -R3, RZ ;  /* 0x8000000300087210 */ /* 0x000fe40007ffe0ff */
[----:B------:R-:W3:Y:S03]  /*0110*/  LDC.64 R2, c[0x0][0x210] ;  /* 0x00008400ff027b82 */ /* 0x000ee60000000a00 */
[----:B--2---:R-:W-:-:S06]  /*0120*/  IMAD.WIDE R6, R8, 0x4, R6 ;  /* 0x0000000408067825 */ /* 0x004fcc00078e0206 */
[----:B------:R-:W2:Y:S01]  /*0130*/  LDG.E.EL.64 R6, desc[UR4][R6.64] ;  /* 0x0000000406067981 */ /* 0x000ea2000c2e1b00 */
[----:B----4-:R-:W-:-:S04]  /*0140*/  IMAD.WIDE R12, R8, 0x4, R12 ;  /* 0x00000004080c7825 */ /* 0x010fc800078e020c */
[C---:B-----5:R-:W-:Y:S02]  /*0150*/  IMAD.WIDE R14, R8.reuse, 0x4, R14 ;  /* 0x00000004080e7825 */ /* 0x060fe400078e020e */
[----:B------:R-:W4:Y:S02]  /*0160*/  LDG.E.EL.64 R12, desc[UR4][R12.64] ;  /* 0x000000040c0c7981 */ /* 0x000f24000c2e1b00 */
[----:B0-----:R-:W-:Y:S02]  /*0170*/  IMAD.WIDE R10, R8, 0x4, R10 ;  /* 0x00000004080a7825 */ /* 0x001fe400078e020a */
[----:B------:R-:W5:Y:S02]  /*0180*/  LDG.E.EL.64 R14, desc[UR4][R14.64] ;  /* 0x000000040e0e7981 */ /* 0x000f64000c2e1b00 */
[----:B---3--:R-:W-:Y:S02]  /*0190*/  IMAD.WIDE R2, R0, 0x4, R2 ;  /* 0x0000000400027825 */ /* 0x008fe400078e0202 */
[----:B------:R-:W3:Y:S04]  /*01a0*/  LDG.E.EL.64 R10, desc[UR4][R10.64] ;  /* 0x000000040a0a7981 */ /* 0x000ee8000c2e1b00 */
[----:B------:R-:W4:Y:S01]  /*01b0*/  LDG.E.64 R4, desc[UR4][R2.64] ;  /* 0x0000000402047981 */ /* 0x000f22000c1e1b00 */
[----:B-1----:R-:W-:-:S05]  /*01c0*/  IMAD.WIDE R16, R8, 0x4, R16 ;  /* 0x0000000408107825 */ /* 0x002fca00078e0210 */
[----:B------:R0:W3:Y:S02]  /*01d0*/  LDG.E.EL.64 R8, desc[UR4][R16.64] ;  /* 0x0000000410087981 */ /* 0x0000e4000c2e1b00 */
[----:B0-----:R-:W-:Y:S01]  /*01e0*/  HFMA2.MMA R16, -RZ, RZ, 1.625, 0 ;  /* 0x3e800000ff107435 */ /* 0x001fe200000001ff */
[----:B--2---:R-:W-:Y:S01]  /*01f0*/  FADD R6, R6, 9.9999997473787516356e-06 ;  /* 0x3727c5ac06067421 */ /* 0x004fe20000000000 */
[----:B------:R-:W-:-:S03]  /*0200*/  FADD R7, R7, 9.9999997473787516356e-06 ;  /* 0x3727c5ac07077421 */ /* 0x000fc60000000000 */
[----:B------:R-:W0:Y:S08]  /*0210*/  MUFU.SQRT R18, R6 ;  /* 0x0000000600127308 */ /* 0x000e300000002000 */
[----:B------:R1:W2:Y:S01]  /*0220*/  MUFU.SQRT R19, R7 ;  /* 0x0000000700137308 */ /* 0x0002a20000002000 */
[C---:B0-----:R-:W-:Y:S02]  /*0230*/  FSETP.GT.AND P0, PT, R18.reuse, 8.50705917302346158658e+37, PT ;  /* 0x7e8000001200780b */ /* 0x041fe40003f04000 */
[----:B------:R-:W-:Y:S01]  /*0240*/  FSETP.GEU.AND P2, PT, R18, 1.175494350822287508e-38, PT ;  /* 0x008000001200780b */ /* 0x000fe20003f4e000 */
[----:B-1----:R-:W0:Y:S01]  /*0250*/  LDC.64 R6, c[0x0][0x240] ;  /* 0x00009000ff067b82 */ /* 0x002e220000000a00 */
[----:B--2---:R-:W-:-:S02]  /*0260*/  FSETP.GT.AND P1, PT, R19, 8.50705917302346158658e+37, PT ;  /* 0x7e8000001300780b */ /* 0x004fc40003f24000 */
[----:B------:R-:W-:-:S07]  /*0270*/  FSETP.GEU.AND P3, PT, R19, 1.175494350822287508e-38, PT ;  /* 0x008000001300780b */ /* 0x000fce0003f6e000 */
[----:B------:R-:W-:-:S04]  /*0280*/  @P0 FMUL R18, R18, 0.25 ;  /* 0x3e80000012120820 */ /* 0x000fc80000400000 */
[----:B------:R-:W-:Y:S01]  /*0290*/  @!P2 FMUL R18, R18, 16777216 ;  /* 0x4b8000001212a820 */ /* 0x000fe20000400000 */
[----:B------:R-:W-:-:S04]  /*02a0*/  @P1 FMUL R19, R19, 0.25 ;  /* 0x3e80000013131820 */ /* 0x000fc80000400000 */
[----:B------:R-:W-:Y:S01]  /*02b0*/  @!P3 FMUL R19, R19, 16777216 ;  /* 0x4b8000001313b820 */ /* 0x000fe20000400000 */
[----:B------:R-:W1:Y:S01]  /*02c0*/  MUFU.RCP R18, R18 ;  /* 0x0000001200127308 */ /* 0x000e620000001000 */
[----:B------:R-:W-:-:S07]  /*02d0*/  FSEL R17, R16, 1, P0 ;  /* 0x3f80000010117808 */ /* 0x000fce0000000000 */
[----:B------:R-:W2:Y:S01]  /*02e0*/  MUFU.RCP R19, R19 ;  /* 0x0000001300137308 */ /* 0x000ea20000001000 */
[----:B------:R-:W-:Y:S01]  /*02f0*/  FSEL R16, R16, 1, P1 ;  /* 0x3f80000010107808 */ /* 0x000fe20000800000 */
[----:B------:R-:W-:Y:S01]  /*0300*/  @!P2 FMUL R17, R17, 16777216 ;  /* 0x4b8000001111a820 */ /* 0x000fe20000400000 */
[----:B----4-:R-:W-:Y:S01]  /*0310*/  FADD R4, R4, R12 ;  /* 0x0000000c04047221 */ /* 0x010fe20000000000 */
[----:B------:R-:W-:Y:S02]  /*0320*/  FADD R5, R5, R13 ;  /* 0x0000000d05057221 */ /* 0x000fe40000000000 */
[----:B------:R-:W-:Y:S01]  /*0330*/  @!P3 FMUL R16, R16, 16777216 ;  /* 0x4b8000001010b820 */ /* 0x000fe20000400000 */
[----:B-1----:R-:W-:Y:S01]  /*0340*/  FMUL R17, R18, R17 ;  /* 0x0000001112117220 */ /* 0x002fe20000400000 */
[----:B-----5:R-:W-:Y:S01]  /*0350*/  FADD R14, -R14, R4 ;  /* 0x000000040e0e7221 */ /* 0x020fe20000000100 */
[----:B------:R-:W-:Y:S01]  /*0360*/  FADD R15, -R15, R5 ;  /* 0x000000050f0f7221 */ /* 0x000fe20000000100 */
[----:B--2---:R-:W-:-:S02]  /*0370*/  FMUL R16, R19, R16 ;  /* 0x0000001013107220 */ /* 0x004fc40000400000 */
[----:B------:R-:W-:Y:S02]  /*0380*/  FMUL R17, R14, R17 ;  /* 0x000000110e117220 */ /* 0x000fe40000400000 */
[----:B------:R-:W-:Y:S02]  /*0390*/  FMUL R16, R15, R16 ;  /* 0x000000100f107220 */ /* 0x000fe40000400000 */
[----:B---3--:R-:W-:Y:S02]  /*03a0*/  FFMA R8, R8, R17, R10 ;  /* 0x0000001108087223 */ /* 0x008fe4000000000a */
[----:B------:R-:W-:-:S03]  /*03b0*/  FFMA R9, R9, R16, R11 ;  /* 0x0000001009097223 */ /* 0x000fc6000000000b */
[----:B------:R-:W-:Y:S02]  /*03c0*/  FSETP.GEU.AND P0, PT, R8, RZ, PT ;  /* 0x000000ff0800720b */ /* 0x000fe40003f0e000 */
[C---:B------:R-:W-:Y:S01]  /*03d0*/  FSETP.GEU.AND P1, PT, R9.reuse, RZ, PT ;  /* 0x000000ff0900720b */ /* 0x040fe20003f2e000 */
[----:B0-----:R-:W-:Y:S01]  /*03e0*/  IMAD.WIDE R6, R0, 0x4, R6 ;  /* 0x0000000400067825 */ /* 0x001fe200078e0206 */
[----:B------:R-:W-:Y:S02]  /*03f0*/  FSEL R8, R8, RZ, P0 ;  /* 0x000000ff08087208 */ /* 0x000fe40000000000 */
[----:B------:R-:W-:Y:S01]  /*0400*/  FSEL R9, R9, RZ, P1 ;  /* 0x000000ff09097208 */ /* 0x000fe20000800000 */
[----:B------:R-:W-:Y:S04]  /*0410*/  STG.E.64 desc[UR4][R2.64], R4 ;  /* 0x0000000402007986 */ /* 0x000fe8000c101b04 */
[----:B------:R-:W-:Y:S01]  /*0420*/  STG.E.64 desc[UR4][R6.64], R8 ;  /* 0x0000000806007986 */ /* 0x000fe2000c101b04 */
[----:B------:R-:W-:Y:S05]  /*0430*/  EXIT ;  /* 0x000000000000794d */ /* 0x000fea0003800000 */
.L_x_0:
[----:B------:R-:W-:-:S00]  /*0440*/  BRA `(.L_x_0) ;  /* 0xfffffffc00fc7947 */ /* 0x000fc0000383ffff */
[----:B------:R-:W-:-:S00]  /*0450*/  NOP ;  /* 0x0000000000007918 */ /* 0x000fc00000000000 */
        /* <DEDUP_REMOVED lines=10> */
.L_x_1:


//--------------------- .nv.global.init           --------------------------
	.section	.nv.global.init,"aw",@progbits
.nv.global.init:
	.type		_$_str,@object
	.size		_$_str,(_$_str_$_2 - _$_str)
_$_str:
        /*0000*/ 	.byte	0x5f, 0x5f, 0x43, 0x55, 0x44, 0x41, 0x5f, 0x46, 0x54, 0x5a, 0x00
	.type		_$_str_$_2,@object
	.size		_$_str_$_2,(.L_1 - _$_str_$_2)
_$_str_$_2:
        /*000b*/ 	.byte	0x5f, 0x5f, 0x43, 0x55, 0x44, 0x41, 0x5f, 0x50, 0x52, 0x45, 0x43, 0x5f, 0x53, 0x51, 0x52, 0x54
        /*001b*/ 	.byte	0x00
.L_1:


//--------------------- .nv.constant0.triton_poi_fused__native_batch_norm_legit_no_training_convolution_relu_14 --------------------------
	.section	.nv.constant0.triton_poi_fused__native_batch_norm_legit_no_training_convolution_relu_14,"a",@progbits
	.sectionflags	@""
	.align	4
.nv.constant0.triton_poi_fused__native_batch_norm_legit_no_training_convolution_relu_14:
	.zero		588
